	.headerflags	@"EF_CUDA_TEXMODE_UNIFIED EF_CUDA_64BIT_ADDRESS EF_CUDA_ACCELERATORS EF_CUDA_SM90 EF_CUDA_VIRTUAL_SM(EF_CUDA_SM90)"
	.elftype	@"ET_EXEC"


//--------------------- .nv.info                  --------------------------
	.section	.nv.info,"",@"SHT_CUDA_INFO"
	.align	4


	//----- nvinfo : EIATTR_REGCOUNT
	.align		4
        /*0000*/ 	.byte	0x04, 0x2f
        /*0002*/ 	.short	(.L_1 - .L_0)
	.align		4
.L_0:
        /*0004*/ 	.word	index@(triton_mm)
        /*0008*/ 	.word	0x0000003c


	//----- nvinfo : EIATTR_MIN_STACK_SIZE
	.align		4
.L_1:
        /*000c*/ 	.byte	0x04, 0x12
        /*000e*/ 	.short	(.L_3 - .L_2)
	.align		4
.L_2:
        /*0010*/ 	.word	index@(triton_mm)
        /*0014*/ 	.word	0x00000000


	//----- nvinfo : EIATTR_FRAME_SIZE
	.align		4
.L_3:
        /*0018*/ 	.byte	0x04, 0x11
        /*001a*/ 	.short	(.L_5 - .L_4)
	.align		4
.L_4:
        /*001c*/ 	.word	index@(triton_mm)
        /*0020*/ 	.word	0x00000000


	//----- nvinfo : EIATTR_MIN_STACK_SIZE
	.align		4
.L_5:
        /*0024*/ 	.byte	0x04, 0x12
        /*0026*/ 	.short	(.L_7 - .L_6)
	.align		4
.L_6:
        /*0028*/ 	.word	index@(triton_mm)
        /*002c*/ 	.word	0x00000000
.L_7:


//--------------------- .nv.info.triton_mm        --------------------------
	.section	.nv.info.triton_mm,"",@"SHT_CUDA_INFO"
	.sectionflags	@""
	.align	4


	//----- nvinfo : EIATTR_CUDA_API_VERSION
	.align		4
        /*0000*/ 	.byte	0x04, 0x37
        /*0002*/ 	.short	(.L_9 - .L_8)
.L_8:
        /*0004*/ 	.word	0x0000007c


	//----- nvinfo : EIATTR_KPARAM_INFO
	.align		4
.L_9:
        /*0008*/ 	.byte	0x04, 0x17
        /*000a*/ 	.short	(.L_11 - .L_10)
.L_10:
        /*000c*/ 	.word	0x00000000
        /*0010*/ 	.short	0x0002
        /*0012*/ 	.short	0x0010
        /*0014*/ 	.byte	0x00, 0xf0, 0x21, 0x00


	//----- nvinfo : EIATTR_KPARAM_INFO
	.align		4
.L_11:
        /*0018*/ 	.byte	0x04, 0x17
        /*001a*/ 	.short	(.L_13 - .L_12)
.L_12:
        /*001c*/ 	.word	0x00000000
        /*0020*/ 	.short	0x0001
        /*0022*/ 	.short	0x0008
        /*0024*/ 	.byte	0x00, 0xf0, 0x21, 0x00


	//----- nvinfo : EIATTR_KPARAM_INFO
	.align		4
.L_13:
        /*0028*/ 	.byte	0x04, 0x17
        /*002a*/ 	.short	(.L_15 - .L_14)
.L_14:
        /*002c*/ 	.word	0x00000000
        /*0030*/ 	.short	0x0000
        /*0032*/ 	.short	0x0000
        /*0034*/ 	.byte	0x00, 0xf0, 0x21, 0x00


	//----- nvinfo : EIATTR_SPARSE_MMA_MASK
	.align		4
.L_15:
        /*0038*/ 	.byte	0x03, 0x50
        /*003a*/ 	.short	0x0000


	//----- nvinfo : EIATTR_MAXREG_COUNT
	.align		4
        /*003c*/ 	.byte	0x03, 0x1b
        /*003e*/ 	.short	0x00ff


	//----- nvinfo : EIATTR_EXIT_INSTR_OFFSETS
	.align		4
        /*0040*/ 	.byte	0x04, 0x1c
        /*0042*/ 	.short	(.L_17 - .L_16)


	//   ....[0]....
.L_16:
        /*0044*/ 	.word	0x00002570


	//   ....[1]....
        /*0048*/ 	.word	0x000025c0


	//----- nvinfo : EIATTR_MAX_THREADS
	.align		4
.L_17:
        /*004c*/ 	.byte	0x04, 0x05
        /*004e*/ 	.short	(.L_19 - .L_18)
.L_18:
        /*0050*/ 	.word	0x00000100
        /*0054*/ 	.word	0x00000001
        /*0058*/ 	.word	0x00000001


	//----- nvinfo : EIATTR_CBANK_PARAM_SIZE
	.align		4
.L_19:
        /*005c*/ 	.byte	0x03, 0x19
        /*005e*/ 	.short	0x0018


	//----- nvinfo : EIATTR_PARAM_CBANK
	.align		4
        /*0060*/ 	.byte	0x04, 0x0a
        /*0062*/ 	.short	(.L_21 - .L_20)
	.align		4
.L_20:
        /*0064*/ 	.word	index@(.nv.constant0.triton_mm)
        /*0068*/ 	.short	0x0210
        /*006a*/ 	.short	0x0018


	//----- nvinfo : EIATTR_SW_WAR
	.align		4
.L_21:
        /*006c*/ 	.byte	0x04, 0x36
        /*006e*/ 	.short	(.L_23 - .L_22)
.L_22:
        /*0070*/ 	.word	0x00000008
.L_23:


//--------------------- .nv.callgraph             --------------------------
	.section	.nv.callgraph,"",@"SHT_CUDA_CALLGRAPH"
	.align	4
	.sectionentsize	8
	.align		4
        /*0000*/ 	.word	0x00000000
	.align		4
        /*0004*/ 	.word	0xffffffff
	.align		4
        /*0008*/ 	.word	0x00000000
	.align		4
        /*000c*/ 	.word	0xfffffffe
	.align		4
        /*0010*/ 	.word	0x00000000
	.align		4
        /*0014*/ 	.word	0xfffffffd
	.align		4
        /*0018*/ 	.word	0x00000000
	.align		4
        /*001c*/ 	.word	0xfffffffc


//--------------------- .text.triton_mm           --------------------------
	.section	.text.triton_mm,"ax",@progbits
	.sectionflags	@"SHF_BARRIERS=1"
	.align	128
        .global         triton_mm
        .type           triton_mm,@function
        .size           triton_mm,(.L_x_1 - triton_mm)
        .other          triton_mm,@"STO_CUDA_ENTRY STV_DEFAULT"
triton_mm:
.text.triton_mm:
[----:B------:R-:W1:Y:S08]  /*0000*/  LDC R1, c[0x0][0x28] ;  /* 0x00000a00ff017b82 */ /* 0x000e700000000800 */
[----:B------:R-:W2:Y:S01]  /*0010*/  S2UR UR13, SR_CTAID.X ;  /* 0x00000000000d79c3 */ /* 0x000ea20000002500 */
[----:B------:R-:W-:-:S07]  /*0020*/  ULDC.64 UR14, c[0x0][0x208] ;  /* 0x00008200000e7ab9 */ /* 0x000fce0000000a00 */
[----:B------:R-:W3:Y:S08]  /*0030*/  LDC.64 R56, c[0x0][0x210] ;  /* 0x00008400ff387b82 */ /* 0x000ef00000000a00 */
[----:B------:R-:W4:Y:S01]  /*0040*/  LDC.64 R46, c[0x0][0x218] ;  /* 0x00008600ff2e7b82 */ /* 0x000f220000000a00 */
[----:B--2---:R-:W-:Y:S02]  /*0050*/  UIMAD.WIDE UR4, UR13, 0x2aaaaaab, URZ ;  /* 0x2aaaaaab0d0478a5 */ /* 0x004fe4000f8e023f */
[----:B------:R-:W-:Y:S01]  /*0060*/  IABS R45, UR13 ;  /* 0x0000000d002d7c13 */ /* 0x000fe20008000000 */
[----:B------:R-:W-:-:S02]  /*0070*/  UISETP.GE.AND UP2, UPT, UR13, URZ, UPT ;  /* 0x0000003f0d00728c */ /* 0x000fc4000bf46270 */
[----:B------:R-:W-:Y:S01]  /*0080*/  USHF.R.U32.HI UR4, URZ, 0x1f, UR5 ;  /* 0x0000001f3f047899 */ /* 0x000fe20008011605 */
[----:B------:R-:W-:-:S03]  /*0090*/  R2UR UR12, R45 ;  /* 0x000000002d0c72ca */ /* 0x000fc600000e0000 */
[----:B------:R-:W-:-:S03]  /*00a0*/  ULEA.HI.SX32 UR6, UR5, UR4, 0x1b ;  /* 0x0000000405067291 */ /* 0x000fc6000f8fda3f */
[----:B------:R-:W-:Y:S01]  /*00b0*/  UMOV UR4, 0xfffffff8 ;  /* 0xfffffff800047882 */ /* 0x000fe20000000000 */
[----:B------:R-:W-:Y:S02]  /*00c0*/  UIMAD UR8, UR6, -0xc0, UR13 ;  /* 0xffffff40060878a4 */ /* 0x000fe4000f8e020d */
[----:B------:R-:W-:-:S04]  /*00d0*/  UIMAD UR4, UR6, UR4, 0x1 ;  /* 0x00000001060474a4 */ /* 0x000fc8000f8e0204 */
[----:B------:R-:W-:Y:S01]  /*00e0*/  UISETP.LT.AND UP0, UPT, UR4, 0x8, UPT ;  /* 0x000000080400788c */ /* 0x000fe2000bf01270 */
[----:B------:R-:W-:-:S03]  /*00f0*/  IMAD.U32 R4, RZ, RZ, UR8 ;  /* 0x00000008ff047e24 */ /* 0x000fc6000f8e00ff */
[----:B------:R-:W-:Y:S02]  /*0100*/  USEL UR7, UR4, 0x8, UP0 ;  /* 0x0000000804077887 */ /* 0x000fe40008000000 */
[----:B------:R-:W-:Y:S01]  /*0110*/  IABS R4, R4 ;  /* 0x0000000400047213 */ /* 0x000fe20000000000 */
[----:B------:R-:W-:Y:S01]  /*0120*/  UMOV UR4, URZ ;  /* 0x0000003f00047c82 */ /* 0x000fe20008000000 */
[----:B------:R-:W-:Y:S02]  /*0130*/  ULOP3.LUT UR8, UR8, UR7, URZ, 0x3c, !UPT ;  /* 0x0000000708087292 */ /* 0x000fe4000f8e3c3f */
[----:B------:R-:W-:Y:S01]  /*0140*/  IMAD.U32 R3, RZ, RZ, UR7 ;  /* 0x00000007ff037e24 */ /* 0x000fe2000f8e00ff */
[----:B------:R-:W-:Y:S02]  /*0150*/  R2UR UR10, R4 ;  /* 0x00000000040a72ca */ /* 0x000fe400000e0000 */
[----:B------:R-:W2:Y:S02]  /*0160*/  S2R R4, SR_TID.X ;  /* 0x0000000000047919 */ /* 0x000ea40000002100 */
[----:B------:R-:W-:-:S02]  /*0170*/  IABS R0, R3 ;  /* 0x0000000300007213 */ /* 0x000fc40000000000 */
[----:B------:R-:W-:Y:S02]  /*0180*/  IABS R3, R3 ;  /* 0x0000000300037213 */ /* 0x000fe40000000000 */
[----:B------:R-:W-:-:S13]  /*0190*/  R2UR UR16, R0 ;  /* 0x00000000001072ca */ /* 0x000fda00000e0000 */
[----:B------:R-:W5:Y:S01]  /*01a0*/  I2F.RP R0, UR16 ;  /* 0x0000001000007d06 */ /* 0x000f620008209400 */
[----:B--2---:R-:W-:Y:S01]  /*01b0*/  SHF.R.U32.HI R35, RZ, 0x3, R4 ;  /* 0x00000003ff237819 */ /* 0x004fe20000011604 */
[----:B------:R-:W-:-:S06]  /*01c0*/  IMAD.SHL.U32 R36, R4, 0x8, RZ ;  /* 0x0000000804247824 */ /* 0x000fcc00078e00ff */
[----:B-1---5:R-:W1:Y:S01]  /*01d0*/  MUFU.RCP R0, R0 ;  /* 0x0000000000007308 */ /* 0x022e620000001000 */
[----:B------:R-:W-:Y:S02]  /*01e0*/  LOP3.LUT R54, R4, 0xf, RZ, 0xc0, !PT ;  /* 0x0000000f04367812 */ /* 0x000fe400078ec0ff */
[----:B------:R-:W-:-:S03]  /*01f0*/  SGXT.U32 R35, R35, 0x1 ;  /* 0x000000012323781a */ /* 0x000fc60000000000 */
[C---:B------:R-:W-:Y:S02]  /*0200*/  IMAD.SHL.U32 R33, R54.reuse, 0x40, RZ ;  /* 0x0000004036217824 */ /* 0x040fe400078e00ff */
[----:B---3--:R-:W-:-:S04]  /*0210*/  IMAD.WIDE.U32 R54, R54, 0x8, R56 ;  /* 0x0000000836367825 */ /* 0x008fc800078e0038 */
[----:B-1----:R-:W-:Y:S02]  /*0220*/  VIADD R2, R0, 0xffffffe ;  /* 0x0ffffffe00027836 */ /* 0x002fe40000000000 */
[----:B------:R-:W-:-:S04]  /*0230*/  IMAD.MOV R0, RZ, RZ, -R3 ;  /* 0x000000ffff007224 */ /* 0x000fc800078e0a03 */
[----:B------:R-:W1:Y:S01]  /*0240*/  F2I.FTZ.U32.TRUNC.NTZ R2, R2 ;  /* 0x0000000200027305 */ /* 0x000e62000021f000 */
[----:B------:R-:W-:Y:S02]  /*0250*/  R2UR UR11, R0 ;  /* 0x00000000000b72ca */ /* 0x000fe400000e0000 */
[----:B------:R-:W-:-:S04]  /*0260*/  SHF.R.U32.HI R0, RZ, 0x3, R4 ;  /* 0x00000003ff007819 */ /* 0x000fc80000011604 */
[----:B------:R-:W-:-:S04]  /*0270*/  LOP3.LUT R3, R35, 0x6, R0, 0xf8, !PT ;  /* 0x0000000623037812 */ /* 0x000fc800078ef800 */
[----:B------:R-:W-:Y:S01]  /*0280*/  LOP3.LUT R0, R3, 0x18, R0, 0xf8, !PT ;  /* 0x0000001803007812 */ /* 0x000fe200078ef800 */
[----:B------:R-:W-:Y:S01]  /*0290*/  IMAD.SHL.U32 R13, R3, 0x8, RZ ;  /* 0x00000008030d7824 */ /* 0x000fe200078e00ff */
[----:B-1----:R-:W-:-:S03]  /*02a0*/  R2UR UR5, R2 ;  /* 0x00000000020572ca */ /* 0x002fc600000e0000 */
[C---:B------:R-:W-:Y:S01]  /*02b0*/  IMAD.SHL.U32 R12, R0.reuse, 0x40, RZ ;  /* 0x00000040000c7824 */ /* 0x040fe200078e00ff */
[----:B------:R-:W-:Y:S02]  /*02c0*/  LOP3.LUT R3, R0, 0x40, RZ, 0xfc, !PT ;  /* 0x0000004000037812 */ /* 0x000fe400078efcff */
[----:B------:R-:W-:-:S03]  /*02d0*/  LOP3.LUT R13, R13, 0x38, R36, 0x78, !PT ;  /* 0x000000380d0d7812 */ /* 0x000fc600078e7824 */
[----:B------:R-:W-:Y:S01]  /*02e0*/  IMAD.SHL.U32 R18, R3, 0x40, RZ ;  /* 0x0000004003127824 */ /* 0x000fe200078e00ff */
[----:B------:R-:W-:-:S04]  /*02f0*/  LOP3.LUT R14, R12, R13, RZ, 0xfc, !PT ;  /* 0x0000000d0c0e7212 */ /* 0x000fc800078efcff */
[----:B------:R-:W-:Y:S01]  /*0300*/  LOP3.LUT R18, R18, R13, RZ, 0xfc, !PT ;  /* 0x0000000d12127212 */ /* 0x000fe200078efcff */
[----:B------:R-:W-:-:S04]  /*0310*/  UIADD3 UR9, URZ, -UR5, URZ ;  /* 0x800000053f097290 */ /* 0x000fc8000fffe03f */
[----:B------:R-:W-:-:S04]  /*0320*/  UIMAD UR9, UR9, UR16, URZ ;  /* 0x00000010090972a4 */ /* 0x000fc8000f8e023f */
[----:B------:R-:W-:-:S07]  /*0330*/  UIMAD.WIDE.U32 UR4, UR5, UR9, UR4 ;  /* 0x00000009050472a5 */ /* 0x000fce000f8e0004 */
[----:B------:R-:W-:Y:S02]  /*0340*/  UMOV UR9, UR5 ;  /* 0x0000000500097c82 */ /* 0x000fe40008000000 */
[----:B------:R-:W-:-:S04]  /*0350*/  UIMAD.WIDE.U32 UR4, UR9, UR10, URZ ;  /* 0x0000000a090472a5 */ /* 0x000fc8000f8e003f */
[----:B------:R-:W-:Y:S01]  /*0360*/  UIMAD UR4, UR5, UR11, UR10 ;  /* 0x0000000b050472a4 */ /* 0x000fe2000f8e020a */
[----:B------:R-:W1:Y:S03]  /*0370*/  S2UR UR10, SR_CgaCtaId ;  /* 0x00000000000a79c3 */ /* 0x000e660000008800 */
[----:B------:R-:W-:-:S11]  /*0380*/  UISETP.GT.U32.AND UP1, UPT, UR16, UR4, UPT ;  /* 0x000000041000728c */ /* 0x000fd6000bf24070 */
[----:B------:R-:W-:Y:S02]  /*0390*/  @!UP1 UIADD3 UR4, UR4, -UR16, URZ ;  /* 0x8000001004049290 */ /* 0x000fe4000fffe03f */
[----:B------:R-:W-:Y:S02]  /*03a0*/  @!UP1 UIADD3 UR5, UR5, 0x1, URZ ;  /* 0x0000000105059890 */ /* 0x000fe4000fffe03f */
[----:B------:R-:W-:Y:S02]  /*03b0*/  UISETP.GE.U32.AND UP0, UPT, UR4, UR16, UPT ;  /* 0x000000100400728c */ /* 0x000fe4000bf06070 */
[----:B------:R-:W-:Y:S02]  /*03c0*/  UISETP.GE.AND UP1, UPT, UR8, URZ, UPT ;  /* 0x0000003f0800728c */ /* 0x000fe4000bf26270 */
[----:B------:R-:W-:Y:S01]  /*03d0*/  ULOP3.LUT UR8, URZ, UR7, URZ, 0x33, !UPT ;  /* 0x000000073f087292 */ /* 0x000fe2000f8e333f */
[----:B------:R-:W-:Y:S02]  /*03e0*/  UMOV UR4, 0x400 ;  /* 0x0000040000047882 */ /* 0x000fe40000000000 */
[----:B-1----:R-:W-:-:S04]  /*03f0*/  UPRMT UR10, UR10, 0x654, UR4 ;  /* 0x000006540a0a7896 */ /* 0x002fc80008000004 */
[----:B------:R-:W-:Y:S02]  /*0400*/  @UP0 UIADD3 UR5, UR5, 0x1, URZ ;  /* 0x0000000105050890 */ /* 0x000fe4000fffe03f */
[----:B------:R-:W-:Y:S02]  /*0410*/  UISETP.NE.AND UP0, UPT, UR7, URZ, UPT ;  /* 0x0000003f0700728c */ /* 0x000fe4000bf05270 */
[----:B------:R-:W-:-:S04]  /*0420*/  @!UP1 UIADD3 UR5, -UR5, URZ, URZ ;  /* 0x0000003f05059290 */ /* 0x000fc8000fffe13f */
[----:B------:R-:W-:-:S04]  /*0430*/  USEL UR5, UR8, UR5, !UP0 ;  /* 0x0000000508057287 */ /* 0x000fc8000c000000 */
[----:B------:R-:W-:Y:S02]  /*0440*/  USHF.L.U32 UR7, UR5, 0x7, URZ ;  /* 0x0000000705077899 */ /* 0x000fe4000800063f */
[----:B------:R-:W-:-:S04]  /*0450*/  UIMAD.WIDE.U32 UR4, UR9, UR12, URZ ;  /* 0x0000000c090472a5 */ /* 0x000fc8000f8e003f */
[----:B------:R-:W-:Y:S01]  /*0460*/  IMAD.U32 R7, RZ, RZ, UR7 ;  /* 0x00000007ff077e24 */ /* 0x000fe2000f8e00ff */
[----:B------:R-:W-:Y:S01]  /*0470*/  LOP3.LUT R6, R0, UR7, RZ, 0xfc, !PT ;  /* 0x0000000700067c12 */ /* 0x000fe2000f8efcff */
[----:B------:R-:W-:Y:S01]  /*0480*/  IMAD.U32 R15, RZ, RZ, UR7 ;  /* 0x00000007ff0f7e24 */ /* 0x000fe2000f8e00ff */
[----:B------:R-:W-:Y:S02]  /*0490*/  UIMAD UR5, UR5, UR11, UR12 ;  /* 0x0000000b050572a4 */ /* 0x000fe4000f8e020c */
[----:B------:R-:W-:Y:S01]  /*04a0*/  LOP3.LUT R7, R7, 0x20, R0, 0xfe, !PT ;  /* 0x0000002007077812 */ /* 0x000fe200078efe00 */
[----:B------:R-:W-:Y:S01]  /*04b0*/  IMAD.HI R2, R6, 0x2aaaaaab, RZ ;  /* 0x2aaaaaab06027827 */ /* 0x000fe200078e02ff */
[----:B------:R-:W-:-:S03]  /*04c0*/  UISETP.GT.U32.AND UP1, UPT, UR16, UR5, UPT ;  /* 0x000000051000728c */ /* 0x000fc6000bf24070 */
[----:B------:R-:W-:Y:S01]  /*04d0*/  IMAD.HI R8, R7, 0x2aaaaaab, RZ ;  /* 0x2aaaaaab07087827 */ /* 0x000fe200078e02ff */
[----:B------:R-:W-:-:S04]  /*04e0*/  SHF.R.U32.HI R5, RZ, 0x1f, R2 ;  /* 0x0000001fff057819 */ /* 0x000fc80000011602 */
[----:B------:R-:W-:Y:S02]  /*04f0*/  SHF.R.U32.HI R9, RZ, 0x1f, R8 ;  /* 0x0000001fff097819 */ /* 0x000fe40000011608 */
[----:B------:R-:W-:Y:S01]  /*0500*/  LEA.HI R11, R2, R5, RZ, 0x17 ;  /* 0x00000005020b7211 */ /* 0x000fe200078fb8ff */
[----:B------:R-:W-:Y:S01]  /*0510*/  @!UP1 UIADD3 UR5, UR5, -UR16, URZ ;  /* 0x8000001005059290 */ /* 0x000fe2000fffe03f */
[----:B------:R-:W-:Y:S01]  /*0520*/  LEA.HI R10, R8, R9, RZ, 0x17 ;  /* 0x00000009080a7211 */ /* 0x000fe200078fb8ff */
[----:B------:R-:W-:Y:S01]  /*0530*/  IMAD.U32 R9, RZ, RZ, UR7 ;  /* 0x00000007ff097e24 */ /* 0x000fe2000f8e00ff */
[C---:B------:R-:W-:Y:S01]  /*0540*/  LOP3.LUT R2, R0.reuse, 0x20, RZ, 0xfc, !PT ;  /* 0x0000002000027812 */ /* 0x040fe200078efcff */
[----:B------:R-:W-:Y:S01]  /*0550*/  IMAD R6, R11, -0xc00, R6 ;  /* 0xfffff4000b067824 */ /* 0x000fe200078e0206 */
[----:B------:R-:W-:Y:S01]  /*0560*/  LOP3.LUT R5, R0, 0x60, RZ, 0xfc, !PT ;  /* 0x0000006000057812 */ /* 0x000fe200078efcff */
[----:B------:R-:W-:Y:S01]  /*0570*/  UISETP.GT.U32.AND UP1, UPT, UR16, UR5, UPT ;  /* 0x000000051000728c */ /* 0x000fe2000bf24070 */
[----:B------:R-:W-:Y:S01]  /*0580*/  LOP3.LUT R8, R9, 0x40, R0, 0xfe, !PT ;  /* 0x0000004009087812 */ /* 0x000fe200078efe00 */
[----:B------:R-:W-:Y:S01]  /*0590*/  IMAD.SHL.U32 R16, R2, 0x40, RZ ;  /* 0x0000004002107824 */ /* 0x000fe200078e00ff */
[----:B------:R-:W-:Y:S01]  /*05a0*/  LOP3.LUT R9, R15, 0x60, R0, 0xfe, !PT ;  /* 0x000000600f097812 */ /* 0x000fe200078efe00 */
[----:B------:R-:W-:Y:S01]  /*05b0*/  IMAD.SHL.U32 R20, R5, 0x40, RZ ;  /* 0x0000004005147824 */ /* 0x000fe200078e00ff */
[----:B------:R-:W-:Y:S01]  /*05c0*/  LOP3.LUT R11, R36, 0x38, RZ, 0xc0, !PT ;  /* 0x00000038240b7812 */ /* 0x000fe200078ec0ff */
[----:B------:R-:W-:Y:S01]  /*05d0*/  IMAD.HI R0, R8, 0x2aaaaaab, RZ ;  /* 0x2aaaaaab08007827 */ /* 0x000fe200078e02ff */
[----:B------:R-:W-:-:S02]  /*05e0*/  LOP3.LUT R16, R16, R13, RZ, 0xfc, !PT ;  /* 0x0000000d10107212 */ /* 0x000fc400078efcff */
[----:B------:R-:W-:Y:S01]  /*05f0*/  LOP3.LUT R20, R20, R13, RZ, 0xfc, !PT ;  /* 0x0000000d14147212 */ /* 0x000fe200078efcff */
[----:B------:R-:W-:Y:S01]  /*0600*/  IMAD.HI R2, R9, 0x2aaaaaab, RZ ;  /* 0x2aaaaaab09027827 */ /* 0x000fe200078e02ff */
[----:B------:R-:W-:Y:S01]  /*0610*/  SHF.R.U32.HI R3, RZ, 0x1f, R0 ;  /* 0x0000001fff037819 */ /* 0x000fe20000011600 */
[----:B------:R-:W-:Y:S02]  /*0620*/  @!UP1 UIADD3 UR5, UR5, -UR16, URZ ;  /* 0x8000001005059290 */ /* 0x000fe4000fffe03f */
[----:B------:R-:W-:Y:S01]  /*0630*/  IMAD R53, R6, 0x300, R11 ;  /* 0x0000030006357824 */ /* 0x000fe200078e020b */
[----:B------:R-:W-:Y:S01]  /*0640*/  LEA.HI R3, R0, R3, RZ, 0x17 ;  /* 0x0000000300037211 */ /* 0x000fe200078fb8ff */
[----:B------:R-:W-:Y:S01]  /*0650*/  IMAD R0, R10, -0xc00, R7 ;  /* 0xfffff4000a007824 */ /* 0x000fe200078e0207 */
[----:B------:R-:W-:Y:S01]  /*0660*/  SHF.R.U32.HI R5, RZ, 0x1f, R2 ;  /* 0x0000001fff057819 */ /* 0x000fe20000011602 */
[----:B----4-:R-:W-:Y:S01]  /*0670*/  IMAD.WIDE R52, R53, 0x2, R46 ;  /* 0x0000000235347825 */ /* 0x010fe200078e022e */
[----:B------:R-:W-:Y:S01]  /*0680*/  SHF.R.U32.HI R10, RZ, 0x1, R4 ;  /* 0x00000001ff0a7819 */ /* 0x000fe20000011604 */
[----:B------:R-:W-:Y:S01]  /*0690*/  @!UP2 UIADD3 UR5, -UR5, URZ, URZ ;  /* 0x0000003f0505a290 */ /* 0x000fe2000fffe13f */
[----:B------:R-:W-:Y:S01]  /*06a0*/  LEA.HI R2, R2, R5, RZ, 0x17 ;  /* 0x0000000502027211 */ /* 0x000fe200078fb8ff */
[----:B------:R-:W-:Y:S01]  /*06b0*/  IMAD R8, R3, -0xc00, R8 ;  /* 0xfffff40003087824 */ /* 0x000fe200078e0208 */
[--C-:B------:R-:W-:Y:S01]  /*06c0*/  SHF.R.U32.HI R5, RZ, 0x4, R4.reuse ;  /* 0x00000004ff057819 */ /* 0x100fe20000011604 */
[----:B------:R-:W-:Y:S01]  /*06d0*/  IMAD.SHL.U32 R3, R4, 0x4, RZ ;  /* 0x0000000404037824 */ /* 0x000fe200078e00ff */
[----:B------:R-:W-:Y:S01]  /*06e0*/  SHF.R.U32.HI R7, RZ, 0x4, R4 ;  /* 0x00000004ff077819 */ /* 0x000fe20000011604 */
[----:B------:R-:W-:Y:S01]  /*06f0*/  IMAD R2, R2, -0xc00, R9 ;  /* 0xfffff40002027824 */ /* 0x000fe200078e0209 */
[----:B------:R-:W-:Y:S01]  /*0700*/  USEL UR5, UR8, UR5, !UP0 ;  /* 0x0000000508057287 */ /* 0x000fe2000c000000 */
[--C-:B------:R-:W-:Y:S01]  /*0710*/  IMAD R51, R0, 0x300, R11.reuse ;  /* 0x0000030000337824 */ /* 0x100fe200078e020b */
[----:B------:R-:W-:Y:S01]  /*0720*/  LOP3.LUT R12, R10, 0x38, R3, 0x48, !PT ;  /* 0x000000380a0c7812 */ /* 0x000fe200078e4803 */
[----:B------:R-:W-:Y:S01]  /*0730*/  IMAD R49, R8, 0x300, R11 ;  /* 0x0000030008317824 */ /* 0x000fe200078e020b */
[----:B------:R-:W-:Y:S01]  /*0740*/  SGXT.U32 R10, R5, 0x4 ;  /* 0x00000004050a781a */ /* 0x000fe20000000000 */
[----:B------:R-:W-:Y:S01]  /*0750*/  IMAD.WIDE R50, R51, 0x2, R46 ;  /* 0x0000000233327825 */ /* 0x000fe200078e022e */
[----:B------:R-:W-:Y:S01]  /*0760*/  LOP3.LUT R5, R12, 0x4, R3, 0xf8, !PT ;  /* 0x000000040c057812 */ /* 0x000fe200078ef803 */
[----:B------:R-:W-:Y:S01]  /*0770*/  ULEA UR5, UR6, UR5, 0x3 ;  /* 0x0000000506057291 */ /* 0x000fe2000f8e183f */
[----:B------:R-:W-:Y:S01]  /*0780*/  SHF.R.U32.HI R12, RZ, 0x5, R4 ;  /* 0x00000005ff0c7819 */ /* 0x000fe20000011604 */
[----:B------:R-:W-:Y:S01]  /*0790*/  IMAD.WIDE R48, R49, 0x2, R46 ;  /* 0x0000000231307825 */ /* 0x000fe200078e022e */
[----:B------:R-:W-:Y:S01]  /*07a0*/  LOP3.LUT R13, R3, 0x3c, RZ, 0xc0, !PT ;  /* 0x0000003c030d7812 */ /* 0x000fe200078ec0ff */
[----:B------:R-:W-:Y:S01]  /*07b0*/  USHF.L.U32 UR5, UR5, 0x4, URZ ;  /* 0x0000000405057899 */ /* 0x000fe2000800063f */
[----:B------:R-:W-:Y:S01]  /*07c0*/  SGXT.U32 R3, R12, 0x3 ;  /* 0x000000030c03781a */ /* 0x000fe20000000000 */
[----:B------:R-:W-:Y:S01]  /*07d0*/  IMAD R9, R10, 0x40, R5 ;  /* 0x000000400a097824 */ /* 0x000fe200078e0205 */
[----:B------:R-:W-:Y:S01]  /*07e0*/  SGXT.U32 R5, R7, 0x1 ;  /* 0x000000010705781a */ /* 0x000fe20000000000 */
[----:B------:R-:W-:Y:S01]  /*07f0*/  IMAD.WIDE.U32 R12, R13, 0x2, R56 ;  /* 0x000000020d0c7825 */ /* 0x000fe200078e0038 */
[----:B------:R-:W-:-:S02]  /*0800*/  LEA R0, R14, UR10, 0x1 ;  /* 0x0000000a0e007c11 */ /* 0x000fc4000f8e08ff */
[----:B------:R-:W-:Y:S01]  /*0810*/  LEA R9, R9, UR10, 0x1 ;  /* 0x0000000a09097c11 */ /* 0x000fe2000f8e08ff */
[----:B------:R-:W-:Y:S01]  /*0820*/  IMAD R7, R2, 0x300, R11 ;  /* 0x0000030002077824 */ /* 0x000fe200078e020b */
[----:B------:R-:W-:Y:S01]  /*0830*/  LEA R2, R16, UR10, 0x1 ;  /* 0x0000000a10027c11 */ /* 0x000fe2000f8e08ff */
[----:B------:R-:W-:Y:S01]  /*0840*/  IMAD.SHL.U32 R15, R5, 0x40, RZ ;  /* 0x00000040050f7824 */ /* 0x000fe200078e00ff */
[----:B------:R-:W-:Y:S01]  /*0850*/  LEA R8, R18, UR10, 0x1 ;  /* 0x0000000a12087c11 */ /* 0x000fe2000f8e08ff */
[----:B------:R-:W-:Y:S01]  /*0860*/  IMAD.WIDE R46, R7, 0x2, R46 ;  /* 0x00000002072e7825 */ /* 0x000fe200078e022e */
[----:B------:R-:W-:Y:S01]  /*0870*/  @!PT LDS RZ, [RZ] ;  /* 0x00000000fffff984 */ /* 0x000fe20000000800 */
[----:B------:R-:W-:Y:S01]  /*0880*/  @!PT LDS RZ, [RZ] ;  /* 0x00000000fffff984 */ /* 0x000fe20000000800 */
[----:B------:R-:W-:Y:S01]  /*0890*/  @!PT LDS RZ, [RZ] ;  /* 0x00000000fffff984 */ /* 0x000fe20000000800 */
[----:B------:R-:W-:Y:S01]  /*08a0*/  LDGSTS.E.64 [R9], desc[UR14][R12.64] ;  /* 0x000000000c097fae */ /* 0x000fe2000b921a4e */
[----:B------:R-:W-:Y:S02]  /*08b0*/  LEA R7, R20, UR10, 0x1 ;  /* 0x0000000a14077c11 */ /* 0x000fe4000f8e08ff */
[----:B------:R-:W-:Y:S01]  /*08c0*/  IMAD.SHL.U32 R6, R3, 0x8, RZ ;  /* 0x0000000803067824 */ /* 0x000fe200078e00ff */
[----:B------:R-:W0:Y:S01]  /*08d0*/  LDGDEPBAR ;  /* 0x00000000000079af */ /* 0x000e220000000000 */
[----:B------:R-:W-:-:S02]  /*08e0*/  LOP3.LUT R14, R5, 0x7, R4, 0x78, !PT ;  /* 0x00000007050e7812 */ /* 0x000fc400078e7804 */
[----:B------:R-:W-:Y:S01]  /*08f0*/  LOP3.LUT R16, R35, 0x7, R4, 0x78, !PT ;  /* 0x0000000723107812 */ /* 0x000fe200078e7804 */
[----:B------:R-:W-:Y:S01]  /*0900*/  LDGSTS.E.BYPASS.128 [R0+0x2000], desc[UR14][R52.64] ;  /* 0x0200000034007fae */ /* 0x000fe2000b901c4e */
[----:B------:R-:W-:Y:S01]  /*0910*/  LOP3.LUT R15, R15, R6, RZ, 0xfc, !PT ;  /* 0x000000060f0f7212 */ /* 0x000fe200078efcff */
[----:B------:R-:W-:Y:S01]  /*0920*/  IMAD.SHL.U32 R14, R14, 0x8, RZ ;  /* 0x000000080e0e7824 */ /* 0x000fe200078e00ff */
[----:B------:R-:W-:Y:S01]  /*0930*/  LOP3.LUT R10, R10, UR5, RZ, 0xfc, !PT ;  /* 0x000000050a0a7c12 */ /* 0x000fe2000f8efcff */
[----:B------:R-:W-:Y:S01]  /*0940*/  LDGSTS.E.BYPASS.128 [R2+0x2000], desc[UR14][R50.64] ;  /* 0x0200000032027fae */ /* 0x000fe2000b901c4e */
[----:B------:R-:W-:Y:S02]  /*0950*/  LOP3.LUT R15, R15, 0x7, R4, 0xf8, !PT ;  /* 0x000000070f0f7812 */ /* 0x000fe400078ef804 */
[----:B------:R-:W-:Y:S01]  /*0960*/  LOP3.LUT R14, R14, R33, RZ, 0xfc, !PT ;  /* 0x000000210e0e7212 */ /* 0x000fe200078efcff */
[----:B------:R-:W-:Y:S01]  /*0970*/  LDGSTS.E.BYPASS.128 [R8+0x2000], desc[UR14][R48.64] ;  /* 0x0200000030087fae */ /* 0x000fe2000b901c4e */
[----:B------:R-:W-:Y:S01]  /*0980*/  ISETP.GE.AND P0, PT, R10, 0x1, PT ;  /* 0x000000010a00780c */ /* 0x000fe20003f06270 */
[----:B------:R-:W-:Y:S01]  /*0990*/  IMAD.SHL.U32 R32, R15, 0x40, RZ ;  /* 0x000000400f207824 */ /* 0x000fe200078e00ff */
[----:B------:R-:W-:Y:S01]  /*09a0*/  LEA R44, R14, UR10, 0x1 ;  /* 0x0000000a0e2c7c11 */ /* 0x000fe2000f8e08ff */
[----:B------:R-:W-:Y:S01]  /*09b0*/  LDGSTS.E.BYPASS.128 [R7+0x2000], desc[UR14][R46.64] ;  /* 0x020000002e077fae */ /* 0x000fe2000b901c4e */
[----:B------:R-:W-:-:S03]  /*09c0*/  LOP3.LUT R15, R35, 0x2, RZ, 0xfc, !PT ;  /* 0x00000002230f7812 */ /* 0x000fc600078efcff */
[----:B------:R-:W0:Y:S01]  /*09d0*/  LDGDEPBAR ;  /* 0x00000000000079af */ /* 0x000e220000000000 */
[----:B------:R-:W-:Y:S01]  /*09e0*/  LOP3.LUT R15, R15, 0x7, R4, 0x78, !PT ;  /* 0x000000070f0f7812 */ /* 0x000fe200078e7804 */
[----:B------:R-:W-:Y:S04]  /*09f0*/  BAR.SYNC.DEFER_BLOCKING 0x0 ;  /* 0x0000000000007b1d */ /* 0x000fe80000010000 */
[----:B------:R-:W-:-:S05]  /*0a00*/  IMAD.SHL.U32 R15, R15, 0x8, RZ ;  /* 0x000000080f0f7824 */ /* 0x000fca00078e00ff */
[----:B------:R-:W-:-:S04]  /*0a10*/  LOP3.LUT R15, R32, R15, RZ, 0xfc, !PT ;  /* 0x0000000f200f7212 */ /* 0x000fc800078efcff */
[----:B------:R-:W-:Y:S01]  /*0a20*/  LEA R39, R15, UR10, 0x1 ;  /* 0x0000000a0f277c11 */ /* 0x000fe2000f8e08ff */
[----:B------:R-:W-:Y:S01]  /*0a30*/  @!PT LDS RZ, [RZ] ;  /* 0x00000000fffff984 */ /* 0x000fe20000000800 */
[----:B------:R-:W-:Y:S01]  /*0a40*/  @!PT LDS RZ, [RZ] ;  /* 0x00000000fffff984 */ /* 0x000fe20000000800 */
[----:B------:R-:W-:Y:S01]  /*0a50*/  @!PT LDS RZ, [RZ] ;  /* 0x00000000fffff984 */ /* 0x000fe20000000800 */
[----:B------:R-:W-:Y:S04]  /*0a60*/  LDGSTS.E.64 [R9+0x800], desc[UR14][R12.64+0x80] ;  /* 0x008000800c097fae */ /* 0x000fe8000b921a4e */
[----:B------:R-:W0:Y:S04]  /*0a70*/  LDGDEPBAR ;  /* 0x00000000000079af */ /* 0x000e280000000000 */
[----:B------:R-:W-:Y:S04]  /*0a80*/  LDGSTS.E.BYPASS.128 [R0+0x6000], desc[UR14][R52.64+0x80] ;  /* 0x0600008034007fae */ /* 0x000fe8000b901c4e */
[----:B------:R-:W-:Y:S04]  /*0a90*/  LDGSTS.E.BYPASS.128 [R2+0x6000], desc[UR14][R50.64+0x80] ;  /* 0x0600008032027fae */ /* 0x000fe8000b901c4e */
[----:B------:R-:W-:Y:S04]  /*0aa0*/  LDGSTS.E.BYPASS.128 [R8+0x6000], desc[UR14][R48.64+0x80] ;  /* 0x0600008030087fae */ /* 0x000fe8000b901c4e */
[----:B------:R-:W-:Y:S04]  /*0ab0*/  LDGSTS.E.BYPASS.128 [R7+0x6000], desc[UR14][R46.64+0x80] ;  /* 0x060000802e077fae */ /* 0x000fe8000b901c4e */
[----:B------:R-:W0:Y:S01]  /*0ac0*/  LDGDEPBAR ;  /* 0x00000000000079af */ /* 0x000e220000000000 */
[----:B------:R-:W-:Y:S06]  /*0ad0*/  BAR.SYNC.DEFER_BLOCKING 0x0 ;  /* 0x0000000000007b1d */ /* 0x000fec0000010000 */
        /* <DEDUP_REMOVED lines=14> */
[----:B------:R1:W-:Y:S04]  /*0bc0*/  LDGSTS.E.64 [R9+0x1800], desc[UR14][R12.64+0x180] ;  /* 0x018001800c097fae */ /* 0x0003e8000b921a4e */
[----:B------:R-:W0:Y:S04]  /*0bd0*/  LDGDEPBAR ;  /* 0x00000000000079af */ /* 0x000e280000000000 */
[----:B------:R-:W-:Y:S04]  /*0be0*/  LDGSTS.E.BYPASS.128 [R0+0xe000], desc[UR14][R52.64+0x180] ;  /* 0x0e00018034007fae */ /* 0x000fe8000b901c4e */
[----:B------:R-:W-:Y:S01]  /*0bf0*/  LDGSTS.E.BYPASS.128 [R2+0xe000], desc[UR14][R50.64+0x180] ;  /* 0x0e00018032027fae */ /* 0x000fe2000b901c4e */
[----:B-1----:R-:W-:-:S03]  /*0c00*/  IMAD.SHL.U32 R13, R16, 0x8, RZ ;  /* 0x00000008100d7824 */ /* 0x002fc600078e00ff */
[----:B------:R-:W-:Y:S02]  /*0c10*/  LDGSTS.E.BYPASS.128 [R8+0xe000], desc[UR14][R48.64+0x180] ;  /* 0x0e00018030087fae */ /* 0x000fe4000b901c4e */
[----:B------:R-:W-:Y:S02]  /*0c20*/  LOP3.LUT R13, R32, R13, RZ, 0xfc, !PT ;  /* 0x0000000d200d7212 */ /* 0x000fe400078efcff */
[----:B------:R-:W-:Y:S02]  /*0c30*/  LDGSTS.E.BYPASS.128 [R7+0xe000], desc[UR14][R46.64+0x180] ;  /* 0x0e0001802e077fae */ /* 0x000fe4000b901c4e */
[----:B------:R-:W-:Y:S02]  /*0c40*/  LEA R43, R13, UR10, 0x1 ;  /* 0x0000000a0d2b7c11 */ /* 0x000fe4000f8e08ff */
[----:B------:R-:W0:Y:S01]  /*0c50*/  LDGDEPBAR ;  /* 0x00000000000079af */ /* 0x000e220000000000 */
[----:B------:R-:W-:-:S04]  /*0c60*/  LOP3.LUT R13, R5, 0x2, RZ, 0xfc, !PT ;  /* 0x00000002050d7812 */ /* 0x000fc800078efcff */
[----:B------:R-:W-:-:S05]  /*0c70*/  LOP3.LUT R13, R13, 0x7, R4, 0x78, !PT ;  /* 0x000000070d0d7812 */ /* 0x000fca00078e7804 */
[----:B------:R-:W-:-:S05]  /*0c80*/  IMAD.SHL.U32 R12, R13, 0x8, RZ ;  /* 0x000000080d0c7824 */ /* 0x000fca00078e00ff */
[----:B------:R-:W-:-:S04]  /*0c90*/  LOP3.LUT R12, R33, R12, RZ, 0xfc, !PT ;  /* 0x0000000c210c7212 */ /* 0x000fc800078efcff */
[----:B------:R-:W-:Y:S01]  /*0ca0*/  LEA R42, R12, UR10, 0x1 ;  /* 0x0000000a0c2a7c11 */ /* 0x000fe2000f8e08ff */
[----:B------:R-:W-:-:S04]  /*0cb0*/  DEPBAR.LE SB0, 0x6 ;  /* 0x000081800000791a */ /* 0x000fc80000000000 */
[----:B------:R-:W-:Y:S06]  /*0cc0*/  BAR.SYNC.DEFER_BLOCKING 0x0 ;  /* 0x0000000000007b1d */ /* 0x000fec0000010000 */
[----:B------:R-:W-:Y:S04]  /*0cd0*/  LDSM.16.M88.4 R24, [R44] ;  /* 0x000000002c18783b */ /* 0x000fe80000000200 */
[----:B------:R-:W1:Y:S04]  /*0ce0*/  LDSM.16.M88.4 R28, [R43+0x2000] ;  /* 0x002000002b1c783b */ /* 0x000e680000000200 */
[----:B------:R-:W-:Y:S04]  /*0cf0*/  LDSM.16.M88.4 R12, [R42] ;  /* 0x000000002a0c783b */ /* 0x000fe80000000200 */
[----:B------:R-:W2:Y:S01]  /*0d00*/  LDSM.16.M88.4 R16, [R39+0x2000] ;  /* 0x002000002710783b */ /* 0x000ea20000000200 */
[----:B-1----:R-:W-:Y:S06]  /*0d10*/  HMMA.16816.F32.BF16 R20, R24, R28, RZ ;  /* 0x0000001c1814723c */ /* 0x002fec00000418ff */
[----:B------:R-:W-:Y:S01]  /*0d20*/  HMMA.16816.F32.BF16 R24, R24, R30, RZ ;  /* 0x0000001e1818723c */ /* 0x000fe200000418ff */
[----:B------:R-:W-:-:S02]  /*0d30*/  LOP3.LUT R29, R35, 0x4, RZ, 0xfc, !PT ;  /* 0x00000004231d7812 */ /* 0x000fc400078efcff */
[----:B------:R-:W-:Y:S02]  /*0d40*/  LOP3.LUT R35, R35, 0x6, RZ, 0xfc, !PT ;  /* 0x0000000623237812 */ /* 0x000fe400078efcff */
[----:B------:R-:W-:Y:S02]  /*0d50*/  LOP3.LUT R29, R29, 0x7, R4, 0x78, !PT ;  /* 0x000000071d1d7812 */ /* 0x000fe400078e7804 */
[----:B------:R-:W-:-:S03]  /*0d60*/  LOP3.LUT R35, R35, 0x7, R4, 0x78, !PT ;  /* 0x0000000723237812 */ /* 0x000fc600078e7804 */
[----:B------:R-:W-:Y:S02]  /*0d70*/  IMAD.SHL.U32 R29, R29, 0x8, RZ ;  /* 0x000000081d1d7824 */ /* 0x000fe400078e00ff */
[----:B------:R-:W-:-:S03]  /*0d80*/  IMAD.SHL.U32 R35, R35, 0x8, RZ ;  /* 0x0000000823237824 */ /* 0x000fc600078e00ff */
[C---:B------:R-:W-:Y:S02]  /*0d90*/  LOP3.LUT R29, R32.reuse, R29, RZ, 0xfc, !PT ;  /* 0x0000001d201d7212 */ /* 0x040fe400078efcff */
[----:B------:R-:W-:Y:S01]  /*0da0*/  LOP3.LUT R35, R32, R35, RZ, 0xfc, !PT ;  /* 0x0000002320237212 */ /* 0x000fe200078efcff */
[----:B--2---:R-:W-:Y:S01]  /*0db0*/  HMMA.16816.F32.BF16 R20, R12, R16, R20 ;  /* 0x000000100c14723c */ /* 0x004fe20000041814 */
[----:B------:R-:W-:Y:S02]  /*0dc0*/  LEA R38, R29, UR10, 0x1 ;  /* 0x0000000a1d267c11 */ /* 0x000fe4000f8e08ff */
[----:B------:R-:W-:Y:S02]  /*0dd0*/  LOP3.LUT R29, R5, 0x6, RZ, 0xfc, !PT ;  /* 0x00000006051d7812 */ /* 0x000fe400078efcff */
[----:B------:R-:W-:Y:S01]  /*0de0*/  LEA R37, R35, UR10, 0x1 ;  /* 0x0000000a23257c11 */ /* 0x000fe2000f8e08ff */
[----:B------:R-:W-:Y:S01]  /*0df0*/  HMMA.16816.F32.BF16 R24, R12, R18, R24 ;  /* 0x000000120c18723c */ /* 0x000fe20000041818 */
[----:B------:R-:W-:-:S02]  /*0e00*/  LOP3.LUT R17, R5, 0x4, RZ, 0xfc, !PT ;  /* 0x0000000405117812 */ /* 0x000fc400078efcff */
[----:B------:R-:W-:Y:S02]  /*0e10*/  LOP3.LUT R29, R29, 0x7, R4, 0x78, !PT ;  /* 0x000000071d1d7812 */ /* 0x000fe400078e7804 */
[----:B------:R-:W-:-:S03]  /*0e20*/  LOP3.LUT R17, R17, 0x7, R4, 0x78, !PT ;  /* 0x0000000711117812 */ /* 0x000fc600078e7804 */
[----:B------:R-:W-:Y:S02]  /*0e30*/  IMAD.SHL.U32 R28, R29, 0x8, RZ ;  /* 0x000000081d1c7824 */ /* 0x000fe400078e00ff */
[----:B------:R-:W-:-:S03]  /*0e40*/  IMAD.SHL.U32 R16, R17, 0x8, RZ ;  /* 0x0000000811107824 */ /* 0x000fc600078e00ff */
[C---:B------:R-:W-:Y:S02]  /*0e50*/  LOP3.LUT R28, R33.reuse, R28, RZ, 0xfc, !PT ;  /* 0x0000001c211c7212 */ /* 0x040fe400078efcff */
[----:B------:R-:W-:Y:S02]  /*0e60*/  LOP3.LUT R16, R33, R16, RZ, 0xfc, !PT ;  /* 0x0000001021107212 */ /* 0x000fe400078efcff */
[----:B------:R-:W-:Y:S02]  /*0e70*/  LEA R40, R28, UR10, 0x1 ;  /* 0x0000000a1c287c11 */ /* 0x000fe4000f8e08ff */
[----:B------:R-:W-:Y:S02]  /*0e80*/  LEA R41, R16, UR10, 0x1 ;  /* 0x0000000a10297c11 */ /* 0x000fe4000f8e08ff */
[----:B------:R-:W-:Y:S04]  /*0e90*/  LDSM.16.M88.4 R16, [R38+0x2000] ;  /* 0x002000002610783b */ /* 0x000fe80000000200 */
[----:B------:R-:W1:Y:S02]  /*0ea0*/  LDSM.16.M88.4 R12, [R41] ;  /* 0x00000000290c783b */ /* 0x000e640000000200 */
[----:B-1----:R-:W-:Y:S06]  /*0eb0*/  HMMA.16816.F32.BF16 R20, R12, R16, R20 ;  /* 0x000000100c14723c */ /* 0x002fec0000041814 */
[----:B------:R-:W-:Y:S01]  /*0ec0*/  HMMA.16816.F32.BF16 R24, R12, R18, R24 ;  /* 0x000000120c18723c */ /* 0x000fe20000041818 */
[----:B------:R-:W-:Y:S04]  /*0ed0*/  LDSM.16.M88.4 R12, [R40] ;  /* 0x00000000280c783b */ /* 0x000fe80000000200 */
[----:B------:R-:W1:Y:S01]  /*0ee0*/  LDSM.16.M88.4 R16, [R37+0x2000] ;  /* 0x002000002510783b */ /* 0x000e620000000200 */
[----:B------:R-:W-:Y:S06]  /*0ef0*/  BAR.SYNC.DEFER_BLOCKING 0x0 ;  /* 0x0000000000007b1d */ /* 0x000fec0000010000 */
[----:B------:R-:W-:Y:S01]  /*0f00*/  @!PT LDS RZ, [RZ] ;  /* 0x00000000fffff984 */ /* 0x000fe20000000800 */
[----:B------:R-:W-:Y:S01]  /*0f10*/  @!PT LDS RZ, [RZ] ;  /* 0x00000000fffff984 */ /* 0x000fe20000000800 */
[----:B------:R-:W-:Y:S01]  /*0f20*/  @!PT LDS RZ, [RZ] ;  /* 0x00000000fffff984 */ /* 0x000fe20000000800 */
[----:B------:R-:W-:Y:S04]  /*0f30*/  LDGSTS.E.64 [R9], desc[UR14][R54.64+0x200] ;  /* 0x0000020036097fae */ /* 0x000fe8000b921a4e */
[----:B------:R-:W0:Y:S04]  /*0f40*/  LDGDEPBAR ;  /* 0x00000000000079af */ /* 0x000e280000000000 */
[----:B------:R-:W-:Y:S04]  /*0f50*/  LDGSTS.E.BYPASS.128 [R0+0x2000], desc[UR14][R52.64+0x200] ;  /* 0x0200020034007fae */ /* 0x000fe8000b901c4e */
[----:B------:R-:W-:Y:S01]  /*0f60*/  LDGSTS.E.BYPASS.128 [R2+0x2000], desc[UR14][R50.64+0x200] ;  /* 0x0200020032027fae */ /* 0x000fe2000b901c4e */
[----:B-1----:R-:W-:Y:S03]  /*0f70*/  HMMA.16816.F32.BF16 R20, R12, R16, R20 ;  /* 0x000000100c14723c */ /* 0x002fe60000041814 */
[----:B------:R-:W-:Y:S03]  /*0f80*/  LDGSTS.E.BYPASS.128 [R8+0x2000], desc[UR14][R48.64+0x200] ;  /* 0x0200020030087fae */ /* 0x000fe6000b901c4e */
[----:B------:R-:W-:Y:S01]  /*0f90*/  HMMA.16816.F32.BF16 R24, R12, R18, R24 ;  /* 0x000000120c18723c */ /* 0x000fe20000041818 */
[----:B------:R-:W-:Y:S04]  /*0fa0*/  LDGSTS.E.BYPASS.128 [R7+0x2000], desc[UR14][R46.64+0x200] ;  /* 0x020002002e077fae */ /* 0x000fe8000b901c4e */
[----:B------:R-:W0:Y:S01]  /*0fb0*/  LDGDEPBAR ;  /* 0x00000000000079af */ /* 0x000e220000000000 */
[----:B------:R-:W-:-:S04]  /*0fc0*/  DEPBAR.LE SB0, 0x6 ;  /* 0x000081800000791a */ /* 0x000fc80000000000 */
[----:B------:R-:W-:Y:S06]  /*0fd0*/  BAR.SYNC.DEFER_BLOCKING 0x0 ;  /* 0x0000000000007b1d */ /* 0x000fec0000010000 */
[----:B------:R-:W-:Y:S04]  /*0fe0*/  LDSM.16.M88.4 R12, [R44+0x800] ;  /* 0x000800002c0c783b */ /* 0x000fe80000000200 */
[----:B------:R-:W1:Y:S02]  /*0ff0*/  LDSM.16.M88.4 R16, [R43+0x6000] ;  /* 0x006000002b10783b */ /* 0x000e640000000200 */
[----:B-1----:R-:W-:Y:S06]  /*1000*/  HMMA.16816.F32.BF16 R20, R12, R16, R20 ;  /* 0x000000100c14723c */ /* 0x002fec0000041814 */
[----:B------:R-:W-:Y:S01]  /*1010*/  HMMA.16816.F32.BF16 R24, R12, R18, R24 ;  /* 0x000000120c18723c */ /* 0x000fe20000041818 */
[----:B------:R-:W-:Y:S04]  /*1020*/  LDSM.16.M88.4 R12, [R42+0x800] ;  /* 0x000800002a0c783b */ /* 0x000fe80000000200 */
[----:B------:R-:W1:-:S13]  /*1030*/  LDSM.16.M88.4 R16, [R39+0x6000] ;  /* 0x006000002710783b */ /* 0x000e5a0000000200 */
[----:B-1----:R-:W-:Y:S06]  /*1040*/  HMMA.16816.F32.BF16 R20, R12, R16, R20 ;  /* 0x000000100c14723c */ /* 0x002fec0000041814 */
[----:B------:R-:W-:Y:S01]  /*1050*/  HMMA.16816.F32.BF16 R24, R12, R18, R24 ;  /* 0x000000120c18723c */ /* 0x000fe20000041818 */
[----:B------:R-:W-:Y:S04]  /*1060*/  LDSM.16.M88.4 R12, [R41+0x800] ;  /* 0x00080000290c783b */ /* 0x000fe80000000200 */
[----:B------:R-:W1:-:S13]  /*1070*/  LDSM.16.M88.4 R16, [R38+0x6000] ;  /* 0x006000002610783b */ /* 0x000e5a0000000200 */
[----:B-1----:R-:W-:Y:S06]  /*1080*/  HMMA.16816.F32.BF16 R20, R12, R16, R20 ;  /* 0x000000100c14723c */ /* 0x002fec0000041814 */
[----:B------:R-:W-:Y:S01]  /*1090*/  HMMA.16816.F32.BF16 R24, R12, R18, R24 ;  /* 0x000000120c18723c */ /* 0x000fe20000041818 */
[----:B------:R-:W-:Y:S04]  /*10a0*/  LDSM.16.M88.4 R12, [R40+0x800] ;  /* 0x00080000280c783b */ /* 0x000fe80000000200 */
[----:B------:R-:W1:Y:S01]  /*10b0*/  LDSM.16.M88.4 R16, [R37+0x6000] ;  /* 0x006000002510783b */ /* 0x000e620000000200 */
[----:B------:R-:W-:Y:S06]  /*10c0*/  BAR.SYNC.DEFER_BLOCKING 0x0 ;  /* 0x0000000000007b1d */ /* 0x000fec0000010000 */
[----:B------:R-:W-:Y:S01]  /*10d0*/  @!PT LDS RZ, [RZ] ;  /* 0x00000000fffff984 */ /* 0x000fe20000000800 */
[----:B------:R-:W-:Y:S01]  /*10e0*/  @!PT LDS RZ, [RZ] ;  /* 0x00000000fffff984 */ /* 0x000fe20000000800 */
[----:B------:R-:W-:Y:S01]  /*10f0*/  @!PT LDS RZ, [RZ] ;  /* 0x00000000fffff984 */ /* 0x000fe20000000800 */
[----:B------:R-:W-:Y:S04]  /*1100*/  LDGSTS.E.64 [R9+0x800], desc[UR14][R54.64+0x280] ;  /* 0x0080028036097fae */ /* 0x000fe8000b921a4e */
        /* <DEDUP_REMOVED lines=68> */
[----:B------:R-:W-:Y:S04]  /*1550*/  LDSM.16.M88.4 R12, [R44] ;  /* 0x000000002c0c783b */ /* 0x000fe80000000200 */
[----:B------:R-:W1:Y:S02]  /*1560*/  LDSM.16.M88.4 R16, [R43+0x2000] ;  /* 0x002000002b10783b */ /* 0x000e640000000200 */
[----:B-1----:R-:W-:Y:S06]  /*1570*/  HMMA.16816.F32.BF16 R20, R12, R16, R20 ;  /* 0x000000100c14723c */ /* 0x002fec0000041814 */
[----:B------:R-:W-:Y:S01]  /*1580*/  HMMA.16816.F32.BF16 R24, R12, R18, R24 ;  /* 0x000000120c18723c */ /* 0x000fe20000041818 */
[----:B------:R-:W-:Y:S04]  /*1590*/  LDSM.16.M88.4 R12, [R42] ;  /* 0x000000002a0c783b */ /* 0x000fe80000000200 */
[----:B------:R-:W1:-:S13]  /*15a0*/  LDSM.16.M88.4 R16, [R39+0x2000] ;  /* 0x002000002710783b */ /* 0x000e5a0000000200 */
[----:B-1----:R-:W-:Y:S06]  /*15b0*/  HMMA.16816.F32.BF16 R20, R12, R16, R20 ;  /* 0x000000100c14723c */ /* 0x002fec0000041814 */
[----:B------:R-:W-:Y:S01]  /*15c0*/  HMMA.16816.F32.BF16 R24, R12, R18, R24 ;  /* 0x000000120c18723c */ /* 0x000fe20000041818 */
[----:B------:R-:W-:Y:S04]  /*15d0*/  LDSM.16.M88.4 R12, [R41] ;  /* 0x00000000290c783b */ /* 0x000fe80000000200 */
[----:B------:R-:W1:-:S13]  /*15e0*/  LDSM.16.M88.4 R16, [R38+0x2000] ;  /* 0x002000002610783b */ /* 0x000e5a0000000200 */
        /* <DEDUP_REMOVED lines=124> */
[----:B------:R-:W-:Y:S04]  /*1db0*/  LDGSTS.E.64 [R9], desc[UR14][R54.64+0x600], !PT ;  /* 0x0000060036097fae */ /* 0x000fe8000f921a4e */
[----:B------:R-:W0:Y:S04]  /*1dc0*/  LDGDEPBAR ;  /* 0x00000000000079af */ /* 0x000e280000000000 */
[----:B------:R-:W-:Y:S04]  /*1dd0*/  LDGSTS.E.BYPASS.128 [R0+0x2000], desc[UR14][R52.64+0x600], !PT ;  /* 0x0200060034007fae */ /* 0x000fe8000f901c4e */
[----:B------:R-:W-:Y:S01]  /*1de0*/  LDGSTS.E.BYPASS.128 [R2+0x2000], desc[UR14][R50.64+0x600], !PT ;  /* 0x0200060032027fae */ /* 0x000fe2000f901c4e */
[----:B-1----:R-:W-:Y:S03]  /*1df0*/  HMMA.16816.F32.BF16 R20, R12, R16, R20 ;  /* 0x000000100c14723c */ /* 0x002fe60000041814 */
[----:B------:R-:W-:Y:S03]  /*1e00*/  LDGSTS.E.BYPASS.128 [R8+0x2000], desc[UR14][R48.64+0x600], !PT ;  /* 0x0200060030087fae */ /* 0x000fe6000f901c4e */
[----:B------:R-:W-:Y:S01]  /*1e10*/  HMMA.16816.F32.BF16 R24, R12, R18, R24 ;  /* 0x000000120c18723c */ /* 0x000fe20000041818 */
[----:B------:R-:W-:Y:S04]  /*1e20*/  LDGSTS.E.BYPASS.128 [R7+0x2000], desc[UR14][R46.64+0x600], !PT ;  /* 0x020006002e077fae */ /* 0x000fe8000f901c4e */
        /* <DEDUP_REMOVED lines=21> */
[----:B------:R-:W-:Y:S04]  /*1f80*/  LDGSTS.E.64 [R9+0x800], desc[UR14][R54.64+0x680], !PT ;  /* 0x0080068036097fae */ /* 0x000fe8000f921a4e */
        /* <DEDUP_REMOVED lines=11> */
[----:B------:R-:W1:Y:S04]  /*2040*/  LDSM.16.M88.4 R16, [R43+0xa000] ;  /* 0x00a000002b10783b */ /* 0x000e680000000200 */
[----:B------:R-:W-:Y:S01]  /*2050*/  LDSM.16.M88.4 R28, [R41+0x1000] ;  /* 0x00100000291c783b */ /* 0x000fe20000000200 */
[----:B-1----:R-:W-:Y:S06]  /*2060*/  HMMA.16816.F32.BF16 R20, R12, R16, R20 ;  /* 0x000000100c14723c */ /* 0x002fec0000041814 */
[----:B------:R-:W-:Y:S01]  /*2070*/  HMMA.16816.F32.BF16 R24, R12, R18, R24 ;  /* 0x000000120c18723c */ /* 0x000fe20000041818 */
[----:B------:R-:W-:Y:S04]  /*2080*/  LDSM.16.M88.4 R12, [R42+0x1000] ;  /* 0x001000002a0c783b */ /* 0x000fe80000000200 */
[----:B------:R-:W1:-:S13]  /*2090*/  LDSM.16.M88.4 R16, [R39+0xa000] ;  /* 0x00a000002710783b */ /* 0x000e5a0000000200 */
[----:B-1----:R-:W-:Y:S06]  /*20a0*/  HMMA.16816.F32.BF16 R20, R12, R16, R20 ;  /* 0x000000100c14723c */ /* 0x002fec0000041814 */
[----:B------:R-:W-:Y:S01]  /*20b0*/  HMMA.16816.F32.BF16 R24, R12, R18, R24 ;  /* 0x000000120c18723c */ /* 0x000fe20000041818 */
[----:B------:R-:W1:Y:S04]  /*20c0*/  LDSM.16.M88.4 R12, [R38+0xa000] ;  /* 0x00a00000260c783b */ /* 0x000e680000000200 */
[----:B------:R-:W-:-:S13]  /*20d0*/  LDSM.16.M88.4 R16, [R37+0xa000] ;  /* 0x00a000002510783b */ /* 0x000fda0000000200 */
[----:B-1----:R-:W-:Y:S06]  /*20e0*/  HMMA.16816.F32.BF16 R20, R28, R12, R20 ;  /* 0x0000000c1c14723c */ /* 0x002fec0000041814 */
[----:B------:R-:W-:Y:S01]  /*20f0*/  HMMA.16816.F32.BF16 R28, R28, R14, R24 ;  /* 0x0000000e1c1c723c */ /* 0x000fe20000041818 */
        /* <DEDUP_REMOVED lines=18> */
[----:B------:R-:W-:Y:S04]  /*2220*/  LDSM.16.M88.4 R12, [R42+0x1800] ;  /* 0x001800002a0c783b */ /* 0x000fe80000000200 */
[----:B------:R-:W2:Y:S01]  /*2230*/  LDSM.16.M88.4 R16, [R39+0xe000] ;  /* 0x00e000002710783b */ /* 0x000ea20000000200 */
[----:B-1----:R-:W-:Y:S06]  /*2240*/  HMMA.16816.F32.BF16 R20, R32, R24, R20 ;  /* 0x000000182014723c */ /* 0x002fec0000041814 */
[----:B------:R-:W-:Y:S01]  /*2250*/  HMMA.16816.F32.BF16 R32, R32, R26, R28 ;  /* 0x0000001a2020723c */ /* 0x000fe2000004181c */
[----:B------:R-:W-:Y:S04]  /*2260*/  LDSM.16.M88.4 R28, [R41+0x1800] ;  /* 0x00180000291c783b */ /* 0x000fe80000000200 */
[----:B------:R-:W1:-:S13]  /*2270*/  LDSM.16.M88.4 R24, [R38+0xe000] ;  /* 0x00e000002618783b */ /* 0x000e5a0000000200 */
[----:B--2---:R-:W-:Y:S06]  /*2280*/  HMMA.16816.F32.BF16 R20, R12, R16, R20 ;  /* 0x000000100c14723c */ /* 0x004fec0000041814 */
[----:B------:R-:W-:Y:S01]  /*2290*/  HMMA.16816.F32.BF16 R32, R12, R18, R32 ;  /* 0x000000120c20723c */ /* 0x000fe20000041820 */
[----:B------:R-:W-:Y:S04]  /*22a0*/  LDSM.16.M88.4 R12, [R40+0x1800] ;  /* 0x00180000280c783b */ /* 0x000fe80000000200 */
[----:B------:R-:W2:Y:S01]  /*22b0*/  LDSM.16.M88.4 R16, [R37+0xe000] ;  /* 0x00e000002510783b */ /* 0x000ea20000000200 */
[----:B------:R-:W-:-:S12]  /*22c0*/  BAR.SYNC.DEFER_BLOCKING 0x0 ;  /* 0x0000000000007b1d */ /* 0x000fd80000010000 */
[----:B-1----:R-:W-:Y:S06]  /*22d0*/  HMMA.16816.F32.BF16 R20, R28, R24, R20 ;  /* 0x000000181c14723c */ /* 0x002fec0000041814 */
[----:B------:R-:W-:Y:S01]  /*22e0*/  HMMA.16816.F32.BF16 R32, R28, R26, R32 ;  /* 0x0000001a1c20723c */ /* 0x000fe20000041820 */
[----:B------:R-:W-:Y:S01]  /*22f0*/  @!PT LDS RZ, [RZ] ;  /* 0x00000000fffff984 */ /* 0x000fe20000000800 */
[----:B------:R-:W-:Y:S01]  /*2300*/  @!PT LDS RZ, [RZ] ;  /* 0x00000000fffff984 */ /* 0x000fe20000000800 */
[----:B------:R-:W-:Y:S01]  /*2310*/  @!PT LDS RZ, [RZ] ;  /* 0x00000000fffff984 */ /* 0x000fe20000000800 */
[----:B------:R-:W-:Y:S04]  /*2320*/  LDGSTS.E.64 [R9+0x1800], desc[UR14][R54.64+0x780], !PT ;  /* 0x0180078036097fae */ /* 0x000fe8000f921a4e */
[----:B------:R-:W0:Y:S04]  /*2330*/  LDGDEPBAR ;  /* 0x00000000000079af */ /* 0x000e280000000000 */
[----:B------:R1:W-:Y:S04]  /*2340*/  LDGSTS.E.BYPASS.128 [R0+0xe000], desc[UR14][R52.64+0x780], !PT ;  /* 0x0e00078034007fae */ /* 0x0003e8000f901c4e */
[----:B------:R3:W-:Y:S05]  /*2350*/  LDGSTS.E.BYPASS.128 [R2+0xe000], desc[UR14][R50.64+0x780], !PT ;  /* 0x0e00078032027fae */ /* 0x0007ea000f901c4e */
[----:B--2---:R-:W-:Y:S01]  /*2360*/  HMMA.16816.F32.BF16 R20, R12, R16, R20 ;  /* 0x000000100c14723c */ /* 0x004fe20000041814 */
[----:B------:R3:W-:Y:S05]  /*2370*/  LDGSTS.E.BYPASS.128 [R8+0xe000], desc[UR14][R48.64+0x780], !PT ;  /* 0x0e00078030087fae */ /* 0x0007ea000f901c4e */
[----:B------:R-:W-:Y:S01]  /*2380*/  HMMA.16816.F32.BF16 R32, R12, R18, R32 ;  /* 0x000000120c20723c */ /* 0x000fe20000041820 */
[----:B------:R3:W-:Y:S04]  /*2390*/  LDGSTS.E.BYPASS.128 [R7+0xe000], desc[UR14][R46.64+0x780], !PT ;  /* 0x0e0007802e077fae */ /* 0x0007e8000f901c4e */
[----:B------:R-:W0:Y:S02]  /*23a0*/  LDGDEPBAR ;  /* 0x00000000000079af */ /* 0x000e240000000000 */
[----:B------:R-:W-:-:S02]  /*23b0*/  IMAD.SHL.U32 R13, R4, 0x2, RZ ;  /* 0x00000002040d7824 */ /* 0x000fc400078e00ff */
[----:B------:R-:W-:Y:S01]  /*23c0*/  IMAD.SHL.U32 R12, R3, 0x2, RZ ;  /* 0x00000002030c7824 */ /* 0x000fe200078e00ff */
[C---:B------:R-:W-:Y:S02]  /*23d0*/  LOP3.LUT R3, R4.reuse, 0x1f, RZ, 0xc0, !PT ;  /* 0x0000001f04037812 */ /* 0x040fe400078ec0ff */
[----:B------:R-:W-:Y:S02]  /*23e0*/  LOP3.LUT R13, R6, 0x6, R13, 0xf8, !PT ;  /* 0x00000006060d7812 */ /* 0x000fe400078ef80d */
[----:B-1----:R-:W-:Y:S02]  /*23f0*/  SHF.R.U32.HI R0, RZ, 0x2, R3 ;  /* 0x00000002ff007819 */ /* 0x002fe40000011603 */
[----:B------:R-:W-:Y:S02]  /*2400*/  LOP3.LUT R4, R4, 0x8, RZ, 0xc0, !PT ;  /* 0x0000000804047812 */ /* 0x000fe400078ec0ff */
[----:B------:R-:W-:Y:S01]  /*2410*/  F2FP.BF16.F32.PACK_AB R21, R21, R20 ;  /* 0x000000141515723e */ /* 0x000fe200000010ff */
[----:B------:R-:W-:Y:S01]  /*2420*/  IMAD R0, R0, 0x88, R13 ;  /* 0x0000008800007824 */ /* 0x000fe200078e020d */
[----:B------:R-:W-:Y:S01]  /*2430*/  F2FP.BF16.F32.PACK_AB R23, R23, R22 ;  /* 0x000000161717723e */ /* 0x000fe200000010ff */
[----:B------:R-:W-:Y:S01]  /*2440*/  IMAD R4, R4, 0x8, R11 ;  /* 0x0000000804047824 */ /* 0x000fe200078e020b */
[----:B------:R-:W-:-:S02]  /*2450*/  LOP3.LUT R12, R12, R5, RZ, 0xfc, !PT ;  /* 0x000000050c0c7212 */ /* 0x000fc400078efcff */
[----:B------:R-:W-:Y:S01]  /*2460*/  F2FP.BF16.F32.PACK_AB R33, R33, R32 ;  /* 0x000000202121723e */ /* 0x000fe200000010ff */
[----:B------:R-:W-:Y:S01]  /*2470*/  VIADD R9, R4, UR7 ;  /* 0x0000000704097c36 */ /* 0x000fe20008000000 */
[----:B------:R-:W-:Y:S02]  /*2480*/  F2FP.BF16.F32.PACK_AB R35, R35, R34 ;  /* 0x000000222323723e */ /* 0x000fe400000010ff */
[----:B------:R-:W-:Y:S01]  /*2490*/  LEA R0, R0, UR10, 0x1 ;  /* 0x0000000a00007c11 */ /* 0x000fe2000f8e08ff */
[----:B------:R-:W-:-:S04]  /*24a0*/  DEPBAR.LE SB0, 0x6 ;  /* 0x000081800000791a */ /* 0x000fc80000000000 */
[----:B------:R-:W-:Y:S01]  /*24b0*/  BAR.SYNC.DEFER_BLOCKING 0x0 ;  /* 0x0000000000007b1d */ /* 0x000fe20000010000 */
[----:B------:R-:W-:Y:S02]  /*24c0*/  ISETP.LT.AND P0, PT, R9, 0xc00, !P0 ;  /* 0x00000c000900780c */ /* 0x000fe40004701270 */
[----:B------:R-:W-:-:S05]  /*24d0*/  LOP3.LUT R3, R36, 0x78, RZ, 0xc0, !PT ;  /* 0x0000007824037812 */ /* 0x000fca00078ec0ff */
[----:B------:R-:W-:-:S05]  /*24e0*/  IMAD R3, R12, 0x88, R3 ;  /* 0x000000880c037824 */ /* 0x000fca00078e0203 */
[----:B------:R-:W-:Y:S01]  /*24f0*/  LEA R4, R3, UR10, 0x1 ;  /* 0x0000000a03047c11 */ /* 0x000fe2000f8e08ff */
[----:B------:R-:W-:-:S04]  /*2500*/  DEPBAR.LE SB0, 0x0 ;  /* 0x000080000000791a */ /* 0x000fc80000000000 */
[----:B------:R-:W-:Y:S06]  /*2510*/  BAR.SYNC.DEFER_BLOCKING 0x0 ;  /* 0x0000000000007b1d */ /* 0x000fec0000010000 */
[----:B------:R3:W-:Y:S04]  /*2520*/  STS [R0], R21 ;  /* 0x0000001500007388 */ /* 0x0007e80000000800 */
[----:B------:R3:W-:Y:S04]  /*2530*/  STS [R0+0x880], R23 ;  /* 0x0008801700007388 */ /* 0x0007e80000000800 */
[----:B------:R3:W-:Y:S04]  /*2540*/  STS [R0+0x80], R33 ;  /* 0x0000802100007388 */ /* 0x0007e80000000800 */
[----:B------:R3:W-:Y:S01]  /*2550*/  STS [R0+0x900], R35 ;  /* 0x0009002300007388 */ /* 0x0007e20000000800 */
[----:B------:R-:W-:Y:S06]  /*2560*/  BAR.SYNC.DEFER_BLOCKING 0x0 ;  /* 0x0000000000007b1d */ /* 0x000fec0000010000 */
[----:B---3--:R-:W-:Y:S05]  /*2570*/  @!P0 EXIT ;  /* 0x000000000000894d */ /* 0x008fea0003800000 */
[----:B------:R-:W1:Y:S01]  /*2580*/  LDS.128 R4, [R4] ;  /* 0x0000000004047984 */ /* 0x000e620000000c00 */
[----:B------:R-:W2:Y:S02]  /*2590*/  LDC.64 R2, c[0x0][0x220] ;  /* 0x00008800ff027b82 */ /* 0x000ea40000000a00 */
[----:B--2---:R-:W-:-:S05]  /*25a0*/  IMAD.WIDE R2, R9, 0x2, R2 ;  /* 0x0000000209027825 */ /* 0x004fca00078e0202 */
[----:B-1----:R-:W-:Y:S01]  /*25b0*/  STG.E.128 desc[UR14][R2.64], R4 ;  /* 0x0000000402007986 */ /* 0x002fe2000c101d0e */
[----:B------:R-:W-:Y:S05]  /*25c0*/  EXIT ;  /* 0x000000000000794d */ /* 0x000fea0003800000 */
.L_x_0:
[----:B------:R-:W-:-:S00]  /*25d0*/  BRA `(.L_x_0) ;  /* 0xfffffffc00fc7947 */ /* 0x000fc0000383ffff */
[----:B------:R-:W-:-:S00]  /*25e0*/  NOP ;  /* 0x0000000000007918 */ /* 0x000fc00000000000 */
        /* <DEDUP_REMOVED lines=9> */
.L_x_1:


//--------------------- .nv.shared.triton_mm      --------------------------
	.section	.nv.shared.triton_mm,"aw",@nobits
	.sectionflags	@""
	.align	16
	.zero		1024


//--------------------- .nv.constant0.triton_mm   --------------------------
	.section	.nv.constant0.triton_mm,"a",@progbits
	.sectionflags	@""
	.align	4
.nv.constant0.triton_mm:
	.zero		552
